//
// Generated by NVIDIA NVVM Compiler
//
// Compiler Build ID: CL-36424714
// Cuda compilation tools, release 13.0, V13.0.88
// Based on NVVM 20.0.0
//

.version 9.0
.target sm_100
.address_size 64

	// .globl	_Z26matrix_multiply_warp_tiledILi16EEvPfS0_S0_iii
// _ZZ26matrix_multiply_warp_tiledILi16EEvPfS0_S0_iiiE6tile_A has been demoted
// _ZZ26matrix_multiply_warp_tiledILi16EEvPfS0_S0_iiiE6tile_B has been demoted

.visible .entry _Z26matrix_multiply_warp_tiledILi16EEvPfS0_S0_iii(
	.param .u64 .ptr .align 1 _Z26matrix_multiply_warp_tiledILi16EEvPfS0_S0_iii_param_0,
	.param .u64 .ptr .align 1 _Z26matrix_multiply_warp_tiledILi16EEvPfS0_S0_iii_param_1,
	.param .u64 .ptr .align 1 _Z26matrix_multiply_warp_tiledILi16EEvPfS0_S0_iii_param_2,
	.param .u32 _Z26matrix_multiply_warp_tiledILi16EEvPfS0_S0_iii_param_3,
	.param .u32 _Z26matrix_multiply_warp_tiledILi16EEvPfS0_S0_iii_param_4,
	.param .u32 _Z26matrix_multiply_warp_tiledILi16EEvPfS0_S0_iii_param_5
)
{
	.reg .pred 	%p<29>;
	.reg .b32 	%r<85>;
	.reg .b32 	%f<63>;
	.reg .b64 	%rd<13>;
	// demoted variable
	.shared .align 4 .b8 _ZZ26matrix_multiply_warp_tiledILi16EEvPfS0_S0_iiiE6tile_A[1024];
	// demoted variable
	.shared .align 4 .b8 _ZZ26matrix_multiply_warp_tiledILi16EEvPfS0_S0_iiiE6tile_B[1024];
	ld.param.u64 	%rd3, [_Z26matrix_multiply_warp_tiledILi16EEvPfS0_S0_iii_param_0];
	ld.param.u64 	%rd4, [_Z26matrix_multiply_warp_tiledILi16EEvPfS0_S0_iii_param_1];
	ld.param.u64 	%rd5, [_Z26matrix_multiply_warp_tiledILi16EEvPfS0_S0_iii_param_2];
	ld.param.u32 	%r31, [_Z26matrix_multiply_warp_tiledILi16EEvPfS0_S0_iii_param_3];
	ld.param.u32 	%r32, [_Z26matrix_multiply_warp_tiledILi16EEvPfS0_S0_iii_param_4];
	ld.param.u32 	%r33, [_Z26matrix_multiply_warp_tiledILi16EEvPfS0_S0_iii_param_5];
	mov.u32 	%r34, %ctaid.y;
	shl.b32 	%r1, %r34, 4;
	mov.u32 	%r2, %tid.y;
	add.s32 	%r3, %r1, %r2;
	mov.u32 	%r35, %ctaid.x;
	shl.b32 	%r4, %r35, 4;
	mov.u32 	%r5, %tid.x;
	add.s32 	%r6, %r4, %r5;
	shl.b32 	%r36, %r2, 4;
	add.s32 	%r7, %r36, %r5;
	setp.lt.s32 	%p1, %r33, 1;
	mov.f32 	%f62, 0f00000000;
	@%p1 bra 	$L__BB0_9;
	and.b32  	%r8, %r7, 31;
	add.s32 	%r37, %r33, 15;
	shr.u32 	%r38, %r37, 4;
	shr.u32 	%r82, %r7, 4;
	and.b32  	%r80, %r5, 15;
	add.s32 	%r11, %r82, %r1;
	shl.b32 	%r39, %r82, 6;
	mov.u32 	%r40, _ZZ26matrix_multiply_warp_tiledILi16EEvPfS0_S0_iiiE6tile_A;
	add.s32 	%r41, %r40, %r39;
	shl.b32 	%r42, %r5, 2;
	and.b32  	%r43, %r42, 60;
	add.s32 	%r12, %r41, %r43;
	add.s32 	%r13, %r4, %r80;
	mov.u32 	%r44, _ZZ26matrix_multiply_warp_tiledILi16EEvPfS0_S0_iiiE6tile_B;
	add.s32 	%r45, %r44, %r39;
	add.s32 	%r14, %r45, %r43;
	shl.b32 	%r46, %r2, 6;
	add.s32 	%r15, %r40, %r46;
	add.s32 	%r16, %r44, %r42;
	neg.s32 	%r84, %r38;
	mad.lo.s32 	%r83, %r32, %r82, %r13;
	shl.b32 	%r19, %r32, 4;
	mad.lo.s32 	%r81, %r33, %r11, %r80;
	cvta.to.global.u64 	%rd1, %rd3;
	cvta.to.global.u64 	%rd2, %rd4;
	mov.f32 	%f62, 0f00000000;
$L__BB0_2:
	setp.gt.u32 	%p2, %r7, 255;
	@%p2 bra 	$L__BB0_8;
	setp.ge.s32 	%p3, %r11, %r31;
	setp.ge.s32 	%p4, %r80, %r33;
	mov.f32 	%f60, 0f00000000;
	or.pred  	%p5, %p3, %p4;
	@%p5 bra 	$L__BB0_5;
	mul.wide.u32 	%rd6, %r81, 4;
	add.s64 	%rd7, %rd1, %rd6;
	ld.global.f32 	%f60, [%rd7];
$L__BB0_5:
	setp.ge.s32 	%p6, %r13, %r32;
	st.shared.f32 	[%r12], %f60;
	setp.ge.s32 	%p7, %r82, %r33;
	mov.f32 	%f61, 0f00000000;
	or.pred  	%p8, %p7, %p6;
	@%p8 bra 	$L__BB0_7;
	mul.wide.s32 	%rd8, %r83, 4;
	add.s64 	%rd9, %rd2, %rd8;
	ld.global.f32 	%f61, [%rd9];
$L__BB0_7:
	st.shared.f32 	[%r14], %f61;
$L__BB0_8:
	bar.sync 	0;
	ld.shared.f32 	%f12, [%r15];
	ld.shared.f32 	%f13, [%r16];
	mov.b32 	%r47, %f12;
	shfl.sync.idx.b32	%r48|%p9, %r47, %r8, 31, -1;
	fma.rn.f32 	%f14, %f12, %f13, %f62;
	ld.shared.f32 	%f15, [%r15+4];
	ld.shared.f32 	%f16, [%r16+64];
	mov.b32 	%r49, %f15;
	shfl.sync.idx.b32	%r50|%p10, %r49, %r8, 31, -1;
	fma.rn.f32 	%f17, %f15, %f16, %f14;
	ld.shared.f32 	%f18, [%r15+8];
	ld.shared.f32 	%f19, [%r16+128];
	mov.b32 	%r51, %f18;
	shfl.sync.idx.b32	%r52|%p11, %r51, %r8, 31, -1;
	fma.rn.f32 	%f20, %f18, %f19, %f17;
	ld.shared.f32 	%f21, [%r15+12];
	ld.shared.f32 	%f22, [%r16+192];
	mov.b32 	%r53, %f21;
	shfl.sync.idx.b32	%r54|%p12, %r53, %r8, 31, -1;
	fma.rn.f32 	%f23, %f21, %f22, %f20;
	ld.shared.f32 	%f24, [%r15+16];
	ld.shared.f32 	%f25, [%r16+256];
	mov.b32 	%r55, %f24;
	shfl.sync.idx.b32	%r56|%p13, %r55, %r8, 31, -1;
	fma.rn.f32 	%f26, %f24, %f25, %f23;
	ld.shared.f32 	%f27, [%r15+20];
	ld.shared.f32 	%f28, [%r16+320];
	mov.b32 	%r57, %f27;
	shfl.sync.idx.b32	%r58|%p14, %r57, %r8, 31, -1;
	fma.rn.f32 	%f29, %f27, %f28, %f26;
	ld.shared.f32 	%f30, [%r15+24];
	ld.shared.f32 	%f31, [%r16+384];
	mov.b32 	%r59, %f30;
	shfl.sync.idx.b32	%r60|%p15, %r59, %r8, 31, -1;
	fma.rn.f32 	%f32, %f30, %f31, %f29;
	ld.shared.f32 	%f33, [%r15+28];
	ld.shared.f32 	%f34, [%r16+448];
	mov.b32 	%r61, %f33;
	shfl.sync.idx.b32	%r62|%p16, %r61, %r8, 31, -1;
	fma.rn.f32 	%f35, %f33, %f34, %f32;
	ld.shared.f32 	%f36, [%r15+32];
	ld.shared.f32 	%f37, [%r16+512];
	mov.b32 	%r63, %f36;
	shfl.sync.idx.b32	%r64|%p17, %r63, %r8, 31, -1;
	fma.rn.f32 	%f38, %f36, %f37, %f35;
	ld.shared.f32 	%f39, [%r15+36];
	ld.shared.f32 	%f40, [%r16+576];
	mov.b32 	%r65, %f39;
	shfl.sync.idx.b32	%r66|%p18, %r65, %r8, 31, -1;
	fma.rn.f32 	%f41, %f39, %f40, %f38;
	ld.shared.f32 	%f42, [%r15+40];
	ld.shared.f32 	%f43, [%r16+640];
	mov.b32 	%r67, %f42;
	shfl.sync.idx.b32	%r68|%p19, %r67, %r8, 31, -1;
	fma.rn.f32 	%f44, %f42, %f43, %f41;
	ld.shared.f32 	%f45, [%r15+44];
	ld.shared.f32 	%f46, [%r16+704];
	mov.b32 	%r69, %f45;
	shfl.sync.idx.b32	%r70|%p20, %r69, %r8, 31, -1;
	fma.rn.f32 	%f47, %f45, %f46, %f44;
	ld.shared.f32 	%f48, [%r15+48];
	ld.shared.f32 	%f49, [%r16+768];
	mov.b32 	%r71, %f48;
	shfl.sync.idx.b32	%r72|%p21, %r71, %r8, 31, -1;
	fma.rn.f32 	%f50, %f48, %f49, %f47;
	ld.shared.f32 	%f51, [%r15+52];
	ld.shared.f32 	%f52, [%r16+832];
	mov.b32 	%r73, %f51;
	shfl.sync.idx.b32	%r74|%p22, %r73, %r8, 31, -1;
	fma.rn.f32 	%f53, %f51, %f52, %f50;
	ld.shared.f32 	%f54, [%r15+56];
	ld.shared.f32 	%f55, [%r16+896];
	mov.b32 	%r75, %f54;
	shfl.sync.idx.b32	%r76|%p23, %r75, %r8, 31, -1;
	fma.rn.f32 	%f56, %f54, %f55, %f53;
	ld.shared.f32 	%f57, [%r15+60];
	ld.shared.f32 	%f58, [%r16+960];
	mov.b32 	%r77, %f57;
	shfl.sync.idx.b32	%r78|%p24, %r77, %r8, 31, -1;
	fma.rn.f32 	%f62, %f57, %f58, %f56;
	bar.sync 	0;
	add.s32 	%r84, %r84, 1;
	setp.ne.s32 	%p25, %r84, 0;
	add.s32 	%r83, %r83, %r19;
	add.s32 	%r82, %r82, 16;
	add.s32 	%r81, %r81, 16;
	add.s32 	%r80, %r80, 16;
	@%p25 bra 	$L__BB0_2;
$L__BB0_9:
	setp.ge.s32 	%p26, %r3, %r31;
	setp.ge.s32 	%p27, %r6, %r32;
	or.pred  	%p28, %p26, %p27;
	@%p28 bra 	$L__BB0_11;
	mad.lo.s32 	%r79, %r32, %r3, %r6;
	cvta.to.global.u64 	%rd10, %rd5;
	mul.wide.s32 	%rd11, %r79, 4;
	add.s64 	%rd12, %rd10, %rd11;
	st.global.f32 	[%rd12], %f62;
$L__BB0_11:
	ret;

}


// ===== COMPILED SASS (sm_100) =====

	.target	sm_100

	.elftype	@"ET_EXEC"


//--------------------- .note.nv.tkinfo           --------------------------
	.section	.note.nv.tkinfo,"",@"SHT_NOTE"
	.sectionflags	@"SHF_NOTE_NV_TKINFO"
	.tkinfo
        /*0018*/ 	.word	0x00000002
        /*0030*/ 	.string	""
        /*0030*/ 	.string	"ptxas"
        /*0030*/ 	.string	"Cuda compilation tools, release 13.0, V13.0.88"
        /*0030*/ 	.string	"Build cuda_13.0.r13.0/compiler.36424714_0"
        /*0030*/ 	.string	"-arch sm_100 -m 64 "



//--------------------- .note.nv.cuinfo           --------------------------
	.section	.note.nv.cuinfo,"",@"SHT_NOTE"
	.sectionflags	@"SHF_NOTE_NV_CUINFO"
        /*0018*/ 	.short	0x0002
        /*001a*/ 	.short	0x0064
        /*001c*/ 	.short	0x0082
	.zero		2


//--------------------- .nv.info                  --------------------------
	.section	.nv.info,"",@"SHT_CUDA_INFO"
	.align	4


	//----- nvinfo : EIATTR_REGCOUNT
	.align		4
        /*0000*/ 	.byte	0x04, 0x2f
        /*0002*/ 	.short	(.L_1 - .L_0)
	.align		4
.L_0:
        /*0004*/ 	.word	index@(_Z26matrix_multiply_warp_tiledILi16EEvPfS0_S0_iii)
        /*0008*/ 	.word	0x0000001e


	//----- nvinfo : EIATTR_FRAME_SIZE
	.align		4
.L_1:
        /*000c*/ 	.byte	0x04, 0x11
        /*000e*/ 	.short	(.L_3 - .L_2)
	.align		4
.L_2:
        /*0010*/ 	.word	index@(_Z26matrix_multiply_warp_tiledILi16EEvPfS0_S0_iii)
        /*0014*/ 	.word	0x00000000


	//----- nvinfo : EIATTR_MIN_STACK_SIZE
	.align		4
.L_3:
        /*0018*/ 	.byte	0x04, 0x12
        /*001a*/ 	.short	(.L_5 - .L_4)
	.align		4
.L_4:
        /*001c*/ 	.word	index@(_Z26matrix_multiply_warp_tiledILi16EEvPfS0_S0_iii)
        /*0020*/ 	.word	0x00000000
.L_5:


//--------------------- .nv.compat                --------------------------
	.section	.nv.compat,"",@"SHT_CUDA_COMPAT_INFO"
	.align	4
        /*0000*/ 	.byte	0x02, 0x09, 0x00, 0x00, 0x02, 0x02, 0x01, 0x00, 0x02, 0x05, 0x05, 0x00, 0x03, 0x07, 0x01, 0x01
        /*0010*/ 	.byte	0x02, 0x03, 0x00, 0x00, 0x02, 0x06, 0x01, 0x00, 0x04, 0x0b, 0x08, 0x00, 0x09, 0x00, 0x00, 0x00
        /*0020*/ 	.byte	0x00, 0x00, 0x00, 0x00


//--------------------- .nv.info._Z26matrix_multiply_warp_tiledILi16EEvPfS0_S0_iii --------------------------
	.section	.nv.info._Z26matrix_multiply_warp_tiledILi16EEvPfS0_S0_iii,"",@"SHT_CUDA_INFO"
	.sectionflags	@""
	.align	4


	//----- nvinfo : EIATTR_CUDA_API_VERSION
	.align		4
        /*0000*/ 	.byte	0x04, 0x37
        /*0002*/ 	.short	(.L_7 - .L_6)
.L_6:
        /*0004*/ 	.word	0x00000082


	//----- nvinfo : EIATTR_KPARAM_INFO
	.align		4
.L_7:
        /*0008*/ 	.byte	0x04, 0x17
        /*000a*/ 	.short	(.L_9 - .L_8)
.L_8:
        /*000c*/ 	.word	0x00000000
        /*0010*/ 	.short	0x0005
        /*0012*/ 	.short	0x0020
        /*0014*/ 	.byte	0x00, 0xf0, 0x11, 0x00


	//----- nvinfo : EIATTR_KPARAM_INFO
	.align		4
.L_9:
        /*0018*/ 	.byte	0x04, 0x17
        /*001a*/ 	.short	(.L_11 - .L_10)
.L_10:
        /*001c*/ 	.word	0x00000000
        /*0020*/ 	.short	0x0004
        /*0022*/ 	.short	0x001c
        /*0024*/ 	.byte	0x00, 0xf0, 0x11, 0x00


	//----- nvinfo : EIATTR_KPARAM_INFO
	.align		4
.L_11:
        /*0028*/ 	.byte	0x04, 0x17
        /*002a*/ 	.short	(.L_13 - .L_12)
.L_12:
        /*002c*/ 	.word	0x00000000
        /*0030*/ 	.short	0x0003
        /*0032*/ 	.short	0x0018
        /*0034*/ 	.byte	0x00, 0xf0, 0x11, 0x00


	//----- nvinfo : EIATTR_KPARAM_INFO
	.align		4
.L_13:
        /*0038*/ 	.byte	0x04, 0x17
        /*003a*/ 	.short	(.L_15 - .L_14)
.L_14:
        /*003c*/ 	.word	0x00000000
        /*0040*/ 	.short	0x0002
        /*0042*/ 	.short	0x0010
        /*0044*/ 	.byte	0x00, 0xf5, 0x21, 0x00


	//----- nvinfo : EIATTR_KPARAM_INFO
	.align		4
.L_15:
        /*0048*/ 	.byte	0x04, 0x17
        /*004a*/ 	.short	(.L_17 - .L_16)
.L_16:
        /*004c*/ 	.word	0x00000000
        /*0050*/ 	.short	0x0001
        /*0052*/ 	.short	0x0008
        /*0054*/ 	.byte	0x00, 0xf5, 0x21, 0x00


	//----- nvinfo : EIATTR_KPARAM_INFO
	.align		4
.L_17:
        /*0058*/ 	.byte	0x04, 0x17
        /*005a*/ 	.short	(.L_19 - .L_18)
.L_18:
        /*005c*/ 	.word	0x00000000
        /*0060*/ 	.short	0x0000
        /*0062*/ 	.short	0x0000
        /*0064*/ 	.byte	0x00, 0xf5, 0x21, 0x00


	//----- nvinfo : EIATTR_SPARSE_MMA_MASK
	.align		4
.L_19:
        /*0068*/ 	.byte	0x03, 0x50
        /*006a*/ 	.short	0x0000


	//----- nvinfo : EIATTR_MAXREG_COUNT
	.align		4
        /*006c*/ 	.byte	0x03, 0x1b
        /*006e*/ 	.short	0x00ff


	//----- nvinfo : EIATTR_NUM_BARRIERS
	.align		4
        /*0070*/ 	.byte	0x02, 0x4c
        /*0072*/ 	.byte	0x01
	.zero		1


	//----- nvinfo : EIATTR_MERCURY_ISA_VERSION
	.align		4
        /*0074*/ 	.byte	0x03, 0x5f
        /*0076*/ 	.short	0x0101


	//----- nvinfo : EIATTR_VRC_CTA_INIT_COUNT
	.align		4
        /*0078*/ 	.byte	0x02, 0x4a
	.zero		1
	.zero		1


	//----- nvinfo : EIATTR_EXIT_INSTR_OFFSETS
	.align		4
        /*007c*/ 	.byte	0x04, 0x1c
        /*007e*/ 	.short	(.L_21 - .L_20)


	//   ....[0]....
.L_20:
        /*0080*/ 	.word	0x00000690


	//   ....[1]....
        /*0084*/ 	.word	0x000006e0


	//----- nvinfo : EIATTR_CRS_STACK_SIZE
	.align		4
.L_21:
        /*0088*/ 	.byte	0x04, 0x1e
        /*008a*/ 	.short	(.L_23 - .L_22)
.L_22:
        /*008c*/ 	.word	0x00000000


	//----- nvinfo : EIATTR_CBANK_PARAM_SIZE
	.align		4
.L_23:
        /*0090*/ 	.byte	0x03, 0x19
        /*0092*/ 	.short	0x0024


	//----- nvinfo : EIATTR_PARAM_CBANK
	.align		4
        /*0094*/ 	.byte	0x04, 0x0a
        /*0096*/ 	.short	(.L_25 - .L_24)
	.align		4
.L_24:
        /*0098*/ 	.word	index@(.nv.constant0._Z26matrix_multiply_warp_tiledILi16EEvPfS0_S0_iii)
        /*009c*/ 	.short	0x0380
        /*009e*/ 	.short	0x0024


	//----- nvinfo : EIATTR_SW_WAR
	.align		4
.L_25:
        /*00a0*/ 	.byte	0x04, 0x36
        /*00a2*/ 	.short	(.L_27 - .L_26)
.L_26:
        /*00a4*/ 	.word	0x00000008
.L_27:


//--------------------- .nv.callgraph             --------------------------
	.section	.nv.callgraph,"",@"SHT_CUDA_CALLGRAPH"
	.align	4
	.sectionentsize	8
	.align		4
        /*0000*/ 	.word	0x00000000
	.align		4
        /*0004*/ 	.word	0xffffffff
	.align		4
        /*0008*/ 	.word	0x00000000
	.align		4
        /*000c*/ 	.word	0xfffffffe
	.align		4
        /*0010*/ 	.word	0x00000000
	.align		4
        /*0014*/ 	.word	0xfffffffd
	.align		4
        /*0018*/ 	.word	0x00000000
	.align		4
        /*001c*/ 	.word	0xfffffffc


//--------------------- .text._Z26matrix_multiply_warp_tiledILi16EEvPfS0_S0_iii --------------------------
	.section	.text._Z26matrix_multiply_warp_tiledILi16EEvPfS0_S0_iii,"ax",@progbits
	.align	128
        .global         _Z26matrix_multiply_warp_tiledILi16EEvPfS0_S0_iii
        .type           _Z26matrix_multiply_warp_tiledILi16EEvPfS0_S0_iii,@function
        .size           _Z26matrix_multiply_warp_tiledILi16EEvPfS0_S0_iii,(.L_x_5 - _Z26matrix_multiply_warp_tiledILi16EEvPfS0_S0_iii)
        .other          _Z26matrix_multiply_warp_tiledILi16EEvPfS0_S0_iii,@"STO_CUDA_ENTRY STV_DEFAULT"
_Z26matrix_multiply_warp_tiledILi16EEvPfS0_S0_iii:
.text._Z26matrix_multiply_warp_tiledILi16EEvPfS0_S0_iii:
[----:B------:R-:W-:Y:S01]  /*0000*/  LDC R1, c[0x0][0x37c] ;  /* 0x0000df00ff017b82 */ /* 0x000fe20000000800 */
[----:B------:R-:W0:Y:S01]  /*0010*/  S2R R11, SR_CTAID.Y ;  /* 0x00000000000b7919 */ /* 0x000e220000002600 */
[----:B------:R-:W1:Y:S01]  /*0020*/  LDCU UR10, c[0x0][0x3a0] ;  /* 0x00007400ff0a77ac */ /* 0x000e620008000800 */
[----:B------:R-:W-:Y:S01]  /*0030*/  HFMA2 R25, -RZ, RZ, 0, 0 ;  /* 0x00000000ff197431 */ /* 0x000fe200000001ff */
[----:B------:R-:W0:Y:S01]  /*0040*/  S2R R8, SR_TID.Y ;  /* 0x0000000000087919 */ /* 0x000e220000002200 */
[----:B------:R-:W2:Y:S01]  /*0050*/  LDCU.64 UR8, c[0x0][0x358] ;  /* 0x00006b00ff0877ac */ /* 0x000ea20008000a00 */
[----:B------:R-:W3:Y:S01]  /*0060*/  S2R R10, SR_CTAID.X ;  /* 0x00000000000a7919 */ /* 0x000ee20000002500 */
[----:B------:R-:W3:Y:S01]  /*0070*/  S2R R5, SR_TID.X ;  /* 0x0000000000057919 */ /* 0x000ee20000002100 */
[----:B-1----:R-:W-:Y:S01]  /*0080*/  UISETP.GE.AND UP0, UPT, UR10, 0x1, UPT ;  /* 0x000000010a00788c */ /* 0x002fe2000bf06270 */
[----:B0-----:R-:W-:Y:S02]  /*0090*/  LEA R23, R11, R8, 0x4 ;  /* 0x000000080b177211 */ /* 0x001fe400078e20ff */
[----:B---3--:R-:W-:-:S06]  /*00a0*/  LEA R0, R10, R5, 0x4 ;  /* 0x000000050a007211 */ /* 0x008fcc00078e20ff */
[----:B--2---:R-:W-:Y:S05]  /*00b0*/  BRA.U !UP0, `(.L_x_0) ;  /* 0x0000000508687547 */ /* 0x004fea000b800000 */
[----:B------:R-:W0:Y:S01]  /*00c0*/  S2UR UR7, SR_CgaCtaId ;  /* 0x00000000000779c3 */ /* 0x000e220000008800 */
[----:B------:R-:W1:Y:S01]  /*00d0*/  LDCU UR11, c[0x0][0x39c] ;  /* 0x00007380ff0b77ac */ /* 0x000e620008000800 */
[----:B------:R-:W-:Y:S01]  /*00e0*/  IMAD R2, R8, 0x10, R5 ;  /* 0x0000001008027824 */ /* 0x000fe200078e0205 */
[C---:B------:R-:W-:Y:S01]  /*00f0*/  LOP3.LUT R3, R5.reuse, 0xf, RZ, 0xc0, !PT ;  /* 0x0000000f05037812 */ /* 0x040fe200078ec0ff */
[----:B------:R-:W-:Y:S01]  /*0100*/  UMOV UR5, 0x400 ;  /* 0x0000040000057882 */ /* 0x000fe20000000000 */
[----:B------:R-:W-:Y:S01]  /*0110*/  SHF.L.U32 R5, R5, 0x2, RZ ;  /* 0x0000000205057819 */ /* 0x000fe200000006ff */
[----:B------:R-:W-:Y:S02]  /*0120*/  UIADD3 UR6, UPT, UPT, UR5, 0x400, URZ ;  /* 0x0000040005067890 */ /* 0x000fe4000fffe0ff */
[----:B------:R-:W2:Y:S01]  /*0130*/  LDC R4, c[0x0][0x39c] ;  /* 0x0000e700ff047b82 */ /* 0x000ea20000000800 */
[----:B------:R-:W-:Y:S01]  /*0140*/  SHF.R.U32.HI R6, RZ, 0x4, R2 ;  /* 0x00000004ff067819 */ /* 0x000fe20000011602 */
[----:B------:R-:W-:Y:S01]  /*0150*/  UIADD3 UR4, UPT, UPT, UR10, 0xf, URZ ;  /* 0x0000000f0a047890 */ /* 0x000fe2000fffe0ff */
[----:B------:R-:W-:Y:S01]  /*0160*/  LEA R7, R10, R3, 0x4 ;  /* 0x000000030a077211 */ /* 0x000fe200078e20ff */
[----:B------:R-:W3:Y:S01]  /*0170*/  LDCU UR14, c[0x0][0x39c] ;  /* 0x00007380ff0e77ac */ /* 0x000ee20008000800 */
[----:B------:R-:W-:Y:S01]  /*0180*/  LOP3.LUT R18, R5, 0x3c, RZ, 0xc0, !PT ;  /* 0x0000003c05127812 */ /* 0x000fe200078ec0ff */
[----:B------:R-:W-:Y:S01]  /*0190*/  IMAD R16, R11, 0x10, R6 ;  /* 0x000000100b107824 */ /* 0x000fe200078e0206 */
[----:B------:R-:W-:Y:S01]  /*01a0*/  MOV R25, RZ ;  /* 0x000000ff00197202 */ /* 0x000fe20000000f00 */
[----:B------:R-:W-:-:S02]  /*01b0*/  USHF.R.U32.HI UR4, URZ, 0x4, UR4 ;  /* 0x00000004ff047899 */ /* 0x000fc40008011604 */
[----:B------:R-:W-:Y:S01]  /*01c0*/  IMAD R20, R16, UR10, R3 ;  /* 0x0000000a10147c24 */ /* 0x000fe2000f8e0203 */
[----:B------:R-:W4:Y:S01]  /*01d0*/  LDCU UR13, c[0x0][0x3a0] ;  /* 0x00007400ff0d77ac */ /* 0x000f220008000800 */
[C---:B-1----:R-:W-:Y:S01]  /*01e0*/  IMAD R21, R6.reuse, UR11, R7 ;  /* 0x0000000b06157c24 */ /* 0x042fe2000f8e0207 */
[----:B------:R-:W1:Y:S01]  /*01f0*/  LDCU UR12, c[0x0][0x398] ;  /* 0x00007300ff0c77ac */ /* 0x000e620008000800 */
[----:B0-----:R-:W-:Y:S02]  /*0200*/  ULEA UR5, UR7, UR5, 0x18 ;  /* 0x0000000507057291 */ /* 0x001fe4000f8ec0ff */
[----:B------:R-:W-:Y:S02]  /*0210*/  ULEA UR6, UR7, UR6, 0x18 ;  /* 0x0000000607067291 */ /* 0x000fe4000f8ec0ff */
[----:B------:R-:W-:Y:S02]  /*0220*/  UIADD3 UR4, UPT, UPT, -UR4, URZ, URZ ;  /* 0x000000ff04047290 */ /* 0x000fe4000fffe1ff */
[----:B------:R-:W-:-:S02]  /*0230*/  LEA R17, R6, UR5, 0x6 ;  /* 0x0000000506117c11 */ /* 0x000fc4000f8e30ff */
[----:B------:R-:W-:Y:S02]  /*0240*/  LEA R9, R6, UR6, 0x6 ;  /* 0x0000000606097c11 */ /* 0x000fe4000f8e30ff */
[----:B------:R-:W-:Y:S02]  /*0250*/  IADD3 R17, PT, PT, R17, R18, RZ ;  /* 0x0000001211117210 */ /* 0x000fe40007ffe0ff */
[----:B------:R-:W-:Y:S02]  /*0260*/  IADD3 R18, PT, PT, R18, R9, RZ ;  /* 0x0000000912127210 */ /* 0x000fe40007ffe0ff */
[----:B---34-:R-:W-:-:S07]  /*0270*/  LEA R19, R8, UR5, 0x6 ;  /* 0x0000000508137c11 */ /* 0x018fce000f8e30ff */
.L_x_3:
[----:B------:R-:W-:Y:S01]  /*0280*/  ISETP.GT.U32.AND P0, PT, R2, 0xff, PT ;  /* 0x000000ff0200780c */ /* 0x000fe20003f04070 */
[----:B------:R-:W-:-:S12]  /*0290*/  BSSY.RECONVERGENT B0, `(.L_x_1) ;  /* 0x000000f000007945 */ /* 0x000fd80003800200 */
[----:B------:R-:W-:Y:S05]  /*02a0*/  @P0 BRA `(.L_x_2) ;  /* 0x0000000000340947 */ /* 0x000fea0003800000 */
[----:B------:R-:W-:Y:S02]  /*02b0*/  ISETP.GE.AND P1, PT, R3, UR13, PT ;  /* 0x0000000d03007c0c */ /* 0x000fe4000bf26270 */
[----:B------:R-:W-:Y:S02]  /*02c0*/  CS2R R12, SRZ ;  /* 0x00000000000c7805 */ /* 0x000fe4000001ff00 */
[----:B------:R-:W-:Y:S02]  /*02d0*/  ISETP.GE.AND P0, PT, R7, UR14, PT ;  /* 0x0000000e07007c0c */ /* 0x000fe4000bf06270 */
[----:B-1----:R-:W-:Y:S02]  /*02e0*/  ISETP.GE.OR P1, PT, R16, UR12, P1 ;  /* 0x0000000c10007c0c */ /* 0x002fe40008f26670 */
[----:B------:R-:W-:-:S11]  /*02f0*/  ISETP.GE.OR P0, PT, R6, UR13, P0 ;  /* 0x0000000d06007c0c */ /* 0x000fd60008706670 */
[----:B------:R-:W0:Y:S08]  /*0300*/  @!P1 LDC.64 R10, c[0x0][0x380] ;  /* 0x0000e000ff0a9b82 */ /* 0x000e300000000a00 */
[----:B------:R-:W1:Y:S01]  /*0310*/  @!P0 LDC.64 R8, c[0x0][0x388] ;  /* 0x0000e200ff088b82 */ /* 0x000e620000000a00 */
[----:B0-----:R-:W-:-:S05]  /*0320*/  @!P1 IMAD.WIDE.U32 R10, R20, 0x4, R10 ;  /* 0x00000004140a9825 */ /* 0x001fca00078e000a */
[----:B------:R-:W3:Y:S01]  /*0330*/  @!P1 LDG.E R12, desc[UR8][R10.64] ;  /* 0x000000080a0c9981 */ /* 0x000ee2000c1e1900 */
[----:B-1----:R-:W-:-:S05]  /*0340*/  @!P0 IMAD.WIDE R8, R21, 0x4, R8 ;  /* 0x0000000415088825 */ /* 0x002fca00078e0208 */
[----:B------:R-:W4:Y:S04]  /*0350*/  @!P0 LDG.E R13, desc[UR8][R8.64] ;  /* 0x00000008080d8981 */ /* 0x000f28000c1e1900 */
[----:B---3--:R0:W-:Y:S04]  /*0360*/  STS [R17], R12 ;  /* 0x0000000c11007388 */ /* 0x0081e80000000800 */
[----:B----4-:R0:W-:Y:S02]  /*0370*/  STS [R18], R13 ;  /* 0x0000000d12007388 */ /* 0x0101e40000000800 */
.L_x_2:
[----:B-1----:R-:W-:Y:S05]  /*0380*/  BSYNC.RECONVERGENT B0 ;  /* 0x0000000000007941 */ /* 0x002fea0003800200 */
.L_x_1:
[----:B------:R-:W-:Y:S01]  /*0390*/  BAR.SYNC.DEFER_BLOCKING 0x0 ;  /* 0x0000000000007b1d */ /* 0x000fe20000010000 */
[----:B------:R-:W-:Y:S01]  /*03a0*/  UIADD3 UR4, UPT, UPT, UR4, 0x1, URZ ;  /* 0x0000000104047890 */ /* 0x000fe2000fffe0ff */
[----:B--2---:R-:W-:Y:S01]  /*03b0*/  IMAD R21, R4, 0x10, R21 ;  /* 0x0000001004157824 */ /* 0x004fe200078e0215 */
[----:B------:R-:W-:Y:S02]  /*03c0*/  IADD3 R6, PT, PT, R6, 0x10, RZ ;  /* 0x0000001006067810 */ /* 0x000fe40007ffe0ff */
[----:B------:R-:W-:Y:S01]  /*03d0*/  UISETP.NE.AND UP0, UPT, UR4, URZ, UPT ;  /* 0x000000ff0400728c */ /* 0x000fe2000bf05270 */
[----:B------:R-:W-:Y:S02]  /*03e0*/  IADD3 R20, PT, PT, R20, 0x10, RZ ;  /* 0x0000001014147810 */ /* 0x000fe40007ffe0ff */
[----:B------:R-:W-:Y:S01]  /*03f0*/  IADD3 R3, PT, PT, R3, 0x10, RZ ;  /* 0x0000001003037810 */ /* 0x000fe20007ffe0ff */
[----:B------:R-:W-:Y:S04]  /*0400*/  LDS R8, [R5+UR6] ;  /* 0x0000000605087984 */ /* 0x000fe80008000800 */
[----:B0-----:R-:W0:Y:S04]  /*0410*/  LDS.128 R12, [R19] ;  /* 0x00000000130c7984 */ /* 0x001e280000000c00 */
[----:B------:R-:W1:Y:S04]  /*0420*/  LDS R9, [R5+UR6+0x40] ;  /* 0x0000400605097984 */ /* 0x000e680008000800 */
[----:B------:R-:W2:Y:S01]  /*0430*/  LDS R27, [R5+UR6+0x80] ;  /* 0x00008006051b7984 */ /* 0x000ea20008000800 */
[----:B0-----:R-:W-:-:S03]  /*0440*/  FFMA R8, R12, R8, R25 ;  /* 0x000000080c087223 */ /* 0x001fc60000000019 */
[----:B------:R-:W0:Y:S01]  /*0450*/  LDS R25, [R5+UR6+0xc0] ;  /* 0x0000c00605197984 */ /* 0x000e220008000800 */
[----:B-1----:R-:W-:-:S03]  /*0460*/  FFMA R22, R9, R13, R8 ;  /* 0x0000000d09167223 */ /* 0x002fc60000000008 */
[----:B------:R-:W-:Y:S01]  /*0470*/  LDS R13, [R5+UR6+0x100] ;  /* 0x00010006050d7984 */ /* 0x000fe20008000800 */
[----:B--2---:R-:W-:-:S03]  /*0480*/  FFMA R14, R27, R14, R22 ;  /* 0x0000000e1b0e7223 */ /* 0x004fc60000000016 */
[----:B------:R-:W1:Y:S04]  /*0490*/  LDS.128 R8, [R19+0x10] ;  /* 0x0000100013087984 */ /* 0x000e680000000c00 */
[----:B------:R-:W2:Y:S04]  /*04a0*/  LDS R12, [R5+UR6+0x140] ;  /* 0x00014006050c7984 */ /* 0x000ea80008000800 */
[----:B------:R-:W3:Y:S04]  /*04b0*/  LDS R27, [R5+UR6+0x180] ;  /* 0x00018006051b7984 */ /* 0x000ee80008000800 */
[----:B------:R-:W-:Y:S01]  /*04c0*/  LDS R22, [R5+UR6+0x240] ;  /* 0x0002400605167984 */ /* 0x000fe20008000800 */
[----:B0-----:R-:W-:-:S03]  /*04d0*/  FFMA R15, R25, R15, R14 ;  /* 0x0000000f190f7223 */ /* 0x001fc6000000000e */
[----:B------:R-:W-:Y:S01]  /*04e0*/  LDS R25, [R5+UR6+0x280] ;  /* 0x0002800605197984 */ /* 0x000fe20008000800 */
[----:B-1----:R-:W-:-:S03]  /*04f0*/  FFMA R13, R8, R13, R15 ;  /* 0x0000000d080d7223 */ /* 0x002fc6000000000f */
[----:B------:R-:W0:Y:S01]  /*0500*/  LDS R8, [R5+UR6+0x1c0] ;  /* 0x0001c00605087984 */ /* 0x000e220008000800 */
[----:B--2---:R-:W-:-:S03]  /*0510*/  FFMA R24, R12, R9, R13 ;  /* 0x000000090c187223 */ /* 0x004fc6000000000d */
[----:B------:R-:W-:Y:S01]  /*0520*/  LDS R9, [R5+UR6+0x200] ;  /* 0x0002000605097984 */ /* 0x000fe20008000800 */
[----:B---3--:R-:W-:-:S03]  /*0530*/  FFMA R27, R27, R10, R24 ;  /* 0x0000000a1b1b7223 */ /* 0x008fc60000000018 */
[----:B------:R-:W1:Y:S01]  /*0540*/  LDS.128 R12, [R19+0x20] ;  /* 0x00002000130c7984 */ /* 0x000e620000000c00 */
[----:B0-----:R-:W-:-:S03]  /*0550*/  FFMA R11, R8, R11, R27 ;  /* 0x0000000b080b7223 */ /* 0x001fc6000000001b */
[----:B------:R-:W-:Y:S01]  /*0560*/  LDS R27, [R5+UR6+0x3c0] ;  /* 0x0003c006051b7984 */ /* 0x000fe20008000800 */
[----:B-1----:R-:W-:-:S03]  /*0570*/  FFMA R9, R12, R9, R11 ;  /* 0x000000090c097223 */ /* 0x002fc6000000000b */
[----:B------:R-:W0:Y:S01]  /*0580*/  LDS R12, [R5+UR6+0x2c0] ;  /* 0x0002c006050c7984 */ /* 0x000e220008000800 */
[----:B------:R-:W-:-:S03]  /*0590*/  FFMA R24, R22, R13, R9 ;  /* 0x0000000d16187223 */ /* 0x000fc60000000009 */
[----:B------:R-:W-:Y:S01]  /*05a0*/  LDS R13, [R5+UR6+0x300] ;  /* 0x00030006050d7984 */ /* 0x000fe20008000800 */
[----:B------:R-:W-:-:S03]  /*05b0*/  FFMA R25, R25, R14, R24 ;  /* 0x0000000e19197223 */ /* 0x000fc60000000018 */
[----:B------:R-:W1:Y:S04]  /*05c0*/  LDS.128 R8, [R19+0x30] ;  /* 0x0000300013087984 */ /* 0x000e680000000c00 */
[----:B------:R-:W2:Y:S04]  /*05d0*/  LDS R22, [R5+UR6+0x340] ;  /* 0x0003400605167984 */ /* 0x000ea80008000800 */
[----:B------:R-:W3:Y:S01]  /*05e0*/  LDS R14, [R5+UR6+0x380] ;  /* 0x00038006050e7984 */ /* 0x000ee20008000800 */
[----:B0-----:R-:W-:-:S04]  /*05f0*/  FFMA R15, R12, R15, R25 ;  /* 0x0000000f0c0f7223 */ /* 0x001fc80000000019 */
[----:B-1----:R-:W-:-:S04]  /*0600*/  FFMA R13, R8, R13, R15 ;  /* 0x0000000d080d7223 */ /* 0x002fc8000000000f */
[----:B--2---:R-:W-:-:S04]  /*0610*/  FFMA R9, R22, R9, R13 ;  /* 0x0000000916097223 */ /* 0x004fc8000000000d */
[----:B---3--:R-:W-:-:S04]  /*0620*/  FFMA R10, R14, R10, R9 ;  /* 0x0000000a0e0a7223 */ /* 0x008fc80000000009 */
[----:B------:R-:W-:Y:S01]  /*0630*/  FFMA R25, R27, R11, R10 ;  /* 0x0000000b1b197223 */ /* 0x000fe2000000000a */
[----:B------:R-:W-:Y:S06]  /*0640*/  BAR.SYNC.DEFER_BLOCKING 0x0 ;  /* 0x0000000000007b1d */ /* 0x000fec0000010000 */
[----:B------:R-:W-:Y:S05]  /*0650*/  BRA.U UP0, `(.L_x_3) ;  /* 0xfffffffd00087547 */ /* 0x000fea000b83ffff */
.L_x_0:
[----:B------:R-:W0:Y:S02]  /*0660*/  LDCU.64 UR10, c[0x0][0x398] ;  /* 0x00007300ff0a77ac */ /* 0x000e240008000a00 */
[----:B0-----:R-:W-:-:S04]  /*0670*/  ISETP.GE.AND P0, PT, R0, UR11, PT ;  /* 0x0000000b00007c0c */ /* 0x001fc8000bf06270 */
[----:B------:R-:W-:-:S13]  /*0680*/  ISETP.GE.OR P0, PT, R23, UR10, P0 ;  /* 0x0000000a17007c0c */ /* 0x000fda0008706670 */
[----:B------:R-:W-:Y:S05]  /*0690*/  @P0 EXIT ;  /* 0x000000000000094d */ /* 0x000fea0003800000 */
[----:B------:R-:W0:Y:S01]  /*06a0*/  LDC.64 R2, c[0x0][0x390] ;  /* 0x0000e400ff027b82 */ /* 0x000e220000000a00 */
[----:B------:R-:W-:-:S04]  /*06b0*/  IMAD R23, R23, UR11, R0 ;  /* 0x0000000b17177c24 */ /* 0x000fc8000f8e0200 */
[----:B0-----:R-:W-:-:S05]  /*06c0*/  IMAD.WIDE R2, R23, 0x4, R2 ;  /* 0x0000000417027825 */ /* 0x001fca00078e0202 */
[----:B------:R-:W-:Y:S01]  /*06d0*/  STG.E desc[UR8][R2.64], R25 ;  /* 0x0000001902007986 */ /* 0x000fe2000c101908 */
[----:B------:R-:W-:Y:S05]  /*06e0*/  EXIT ;  /* 0x000000000000794d */ /* 0x000fea0003800000 */
.L_x_4:
[----:B------:R-:W-:-:S00]  /*06f0*/  BRA `(.L_x_4) ;  /* 0xfffffffc00fc7947 */ /* 0x000fc0000383ffff */
[----:B------:R-:W-:-:S00]  /*0700*/  NOP ;  /* 0x0000000000007918 */ /* 0x000fc00000000000 */
[----:B------:R-:W-:-:S00]  /*0710*/  NOP ;  /* 0x0000000000007918 */ /* 0x000fc00000000000 */
[----:B------:R-:W-:-:S00]  /*0720*/  NOP ;  /* 0x0000000000007918 */ /* 0x000fc00000000000 */
[----:B------:R-:W-:-:S00]  /*0730*/  NOP ;  /* 0x0000000000007918 */ /* 0x000fc00000000000 */
[----:B------:R-:W-:-:S00]  /*0740*/  NOP ;  /* 0x0000000000007918 */ /* 0x000fc00000000000 */
[----:B------:R-:W-:-:S00]  /*0750*/  NOP ;  /* 0x0000000000007918 */ /* 0x000fc00000000000 */
[----:B------:R-:W-:-:S00]  /*0760*/  NOP ;  /* 0x0000000000007918 */ /* 0x000fc00000000000 */
[----:B------:R-:W-:-:S00]  /*0770*/  NOP ;  /* 0x0000000000007918 */ /* 0x000fc00000000000 */
.L_x_5:


//--------------------- .nv.shared._Z26matrix_multiply_warp_tiledILi16EEvPfS0_S0_iii --------------------------
	.section	.nv.shared._Z26matrix_multiply_warp_tiledILi16EEvPfS0_S0_iii,"aw",@nobits
	.sectionflags	@""
	.align	4
.nv.shared._Z26matrix_multiply_warp_tiledILi16EEvPfS0_S0_iii:
	.zero		3072


//--------------------- .nv.shared.reserved.0     --------------------------
	.section	.nv.shared.reserved.0,"aw",@nobits
	.weak		__nv_reservedSMEM_offset_0_alias
	.size		__nv_reservedSMEM_offset_0_alias, 0, 64
	.other		__nv_reservedSMEM_offset_0_alias,@"STO_CUDA_RESERVED_SHARED STV_DEFAULT"
__nv_reservedSMEM_offset_0_alias:
	.zero		0
	.zero		64


//--------------------- .nv.constant0._Z26matrix_multiply_warp_tiledILi16EEvPfS0_S0_iii --------------------------
	.section	.nv.constant0._Z26matrix_multiply_warp_tiledILi16EEvPfS0_S0_iii,"a",@progbits
	.sectionflags	@""
	.align	4
.nv.constant0._Z26matrix_multiply_warp_tiledILi16EEvPfS0_S0_iii:
	.zero		932


//--------------------- SYMBOLS --------------------------

	.type		.nv.reservedSmem.offset0,@object
	.size		.nv.reservedSmem.offset0,0x4
	.type		.nv.reservedSmem.cap,@object
	.size		.nv.reservedSmem.cap,0x4
